	.headerflags	@"EF_CUDA_TEXMODE_UNIFIED EF_CUDA_64BIT_ADDRESS EF_CUDA_ACCELERATORS EF_CUDA_SM90 EF_CUDA_VIRTUAL_SM(EF_CUDA_SM90)"
	.elftype	@"ET_EXEC"


//--------------------- .nv.info                  --------------------------
	.section	.nv.info,"",@"SHT_CUDA_INFO"
	.align	4


	//----- nvinfo : EIATTR_REGCOUNT
	.align		4
        /*0000*/ 	.byte	0x04, 0x2f
        /*0002*/ 	.short	(.L_3 - .L_2)
	.align		4
.L_2:
        /*0004*/ 	.word	index@(triton_poi_fused_add_clamp_exp_mul_sqrt_sub_41)
        /*0008*/ 	.word	0x00000020


	//----- nvinfo : EIATTR_MIN_STACK_SIZE
	.align		4
.L_3:
        /*000c*/ 	.byte	0x04, 0x12
        /*000e*/ 	.short	(.L_5 - .L_4)
	.align		4
.L_4:
        /*0010*/ 	.word	index@(triton_poi_fused_add_clamp_exp_mul_sqrt_sub_41)
        /*0014*/ 	.word	0x00000000


	//----- nvinfo : EIATTR_FRAME_SIZE
	.align		4
.L_5:
        /*0018*/ 	.byte	0x04, 0x11
        /*001a*/ 	.short	(.L_7 - .L_6)
	.align		4
.L_6:
        /*001c*/ 	.word	index@(triton_poi_fused_add_clamp_exp_mul_sqrt_sub_41)
        /*0020*/ 	.word	0x00000000


	//----- nvinfo : EIATTR_MIN_STACK_SIZE
	.align		4
.L_7:
        /*0024*/ 	.byte	0x04, 0x12
        /*0026*/ 	.short	(.L_9 - .L_8)
	.align		4
.L_8:
        /*0028*/ 	.word	index@(triton_poi_fused_add_clamp_exp_mul_sqrt_sub_41)
        /*002c*/ 	.word	0x00000000
.L_9:


//--------------------- .nv.info.triton_poi_fused_add_clamp_exp_mul_sqrt_sub_41 --------------------------
	.section	.nv.info.triton_poi_fused_add_clamp_exp_mul_sqrt_sub_41,"",@"SHT_CUDA_INFO"
	.sectionflags	@""
	.align	4


	//----- nvinfo : EIATTR_CUDA_API_VERSION
	.align		4
        /*0000*/ 	.byte	0x04, 0x37
        /*0002*/ 	.short	(.L_11 - .L_10)
.L_10:
        /*0004*/ 	.word	0x0000007c


	//----- nvinfo : EIATTR_KPARAM_INFO
	.align		4
.L_11:
        /*0008*/ 	.byte	0x04, 0x17
        /*000a*/ 	.short	(.L_13 - .L_12)
.L_12:
        /*000c*/ 	.word	0x00000000
        /*0010*/ 	.short	0x0003
        /*0012*/ 	.short	0x0018
        /*0014*/ 	.byte	0x00, 0xf0, 0x11, 0x00


	//----- nvinfo : EIATTR_KPARAM_INFO
	.align		4
.L_13:
        /*0018*/ 	.byte	0x04, 0x17
        /*001a*/ 	.short	(.L_15 - .L_14)
.L_14:
        /*001c*/ 	.word	0x00000000
        /*0020*/ 	.short	0x0002
        /*0022*/ 	.short	0x0010
        /*0024*/ 	.byte	0x00, 0xf4, 0x21, 0x00


	//----- nvinfo : EIATTR_KPARAM_INFO
	.align		4
.L_15:
        /*0028*/ 	.byte	0x04, 0x17
        /*002a*/ 	.short	(.L_17 - .L_16)
.L_16:
        /*002c*/ 	.word	0x00000000
        /*0030*/ 	.short	0x0001
        /*0032*/ 	.short	0x0008
        /*0034*/ 	.byte	0x00, 0xf4, 0x21, 0x00


	//----- nvinfo : EIATTR_KPARAM_INFO
	.align		4
.L_17:
        /*0038*/ 	.byte	0x04, 0x17
        /*003a*/ 	.short	(.L_19 - .L_18)
.L_18:
        /*003c*/ 	.word	0x00000000
        /*0040*/ 	.short	0x0000
        /*0042*/ 	.short	0x0000
        /*0044*/ 	.byte	0x00, 0xf4, 0x21, 0x00


	//----- nvinfo : EIATTR_SPARSE_MMA_MASK
	.align		4
.L_19:
        /*0048*/ 	.byte	0x03, 0x50
        /*004a*/ 	.short	0x0000


	//----- nvinfo : EIATTR_MAXREG_COUNT
	.align		4
        /*004c*/ 	.byte	0x03, 0x1b
        /*004e*/ 	.short	0x00ff


	//----- nvinfo : EIATTR_EXIT_INSTR_OFFSETS
	.align		4
        /*0050*/ 	.byte	0x04, 0x1c
        /*0052*/ 	.short	(.L_21 - .L_20)


	//   ....[0]....
.L_20:
        /*0054*/ 	.word	0x00000460


	//----- nvinfo : EIATTR_REQNTID
	.align		4
.L_21:
        /*0058*/ 	.byte	0x04, 0x10
        /*005a*/ 	.short	(.L_23 - .L_22)
.L_22:
        /*005c*/ 	.word	0x00000080
        /*0060*/ 	.word	0x00000001
        /*0064*/ 	.word	0x00000001


	//----- nvinfo : EIATTR_CBANK_PARAM_SIZE
	.align		4
.L_23:
        /*0068*/ 	.byte	0x03, 0x19
        /*006a*/ 	.short	0x001c


	//----- nvinfo : EIATTR_PARAM_CBANK
	.align		4
        /*006c*/ 	.byte	0x04, 0x0a
        /*006e*/ 	.short	(.L_25 - .L_24)
	.align		4
.L_24:
        /*0070*/ 	.word	index@(.nv.constant0.triton_poi_fused_add_clamp_exp_mul_sqrt_sub_41)
        /*0074*/ 	.short	0x0210
        /*0076*/ 	.short	0x001c


	//----- nvinfo : EIATTR_SW_WAR
	.align		4
.L_25:
        /*0078*/ 	.byte	0x04, 0x36
        /*007a*/ 	.short	(.L_27 - .L_26)
.L_26:
        /*007c*/ 	.word	0x00000008
.L_27:


//--------------------- .nv.callgraph             --------------------------
	.section	.nv.callgraph,"",@"SHT_CUDA_CALLGRAPH"
	.align	4
	.sectionentsize	8
	.align		4
        /*0000*/ 	.word	0x00000000
	.align		4
        /*0004*/ 	.word	0xffffffff
	.align		4
        /*0008*/ 	.word	0x00000000
	.align		4
        /*000c*/ 	.word	0xfffffffe
	.align		4
        /*0010*/ 	.word	0x00000000
	.align		4
        /*0014*/ 	.word	0xfffffffd
	.align		4
        /*0018*/ 	.word	0x00000000
	.align		4
        /*001c*/ 	.word	0xfffffffc


//--------------------- .nv.constant4             --------------------------
	.section	.nv.constant4,"a",@progbits
	.align	8
	.align		8
.nv.constant4:
        /*0000*/ 	.dword	_$_str
	.align		8
        /*0008*/ 	.dword	_$_str_$_2


//--------------------- .text.triton_poi_fused_add_clamp_exp_mul_sqrt_sub_41 --------------------------
	.section	.text.triton_poi_fused_add_clamp_exp_mul_sqrt_sub_41,"ax",@progbits
	.align	128
        .global         triton_poi_fused_add_clamp_exp_mul_sqrt_sub_41
        .type           triton_poi_fused_add_clamp_exp_mul_sqrt_sub_41,@function
        .size           triton_poi_fused_add_clamp_exp_mul_sqrt_sub_41,(.L_x_1 - triton_poi_fused_add_clamp_exp_mul_sqrt_sub_41)
        .other          triton_poi_fused_add_clamp_exp_mul_sqrt_sub_41,@"STO_CUDA_ENTRY STV_DEFAULT"
triton_poi_fused_add_clamp_exp_mul_sqrt_sub_41:
.text.triton_poi_fused_add_clamp_exp_mul_sqrt_sub_41:
[----:B------:R-:W-:Y:S01]  /*0000*/  LDC R1, c[0x0][0x28] ;  /* 0x00000a00ff017b82 */ /* 0x000fe20000000800 */
[----:B------:R-:W1:Y:S07]  /*0010*/  S2R R0, SR_TID.X ;  /* 0x0000000000007919 */ /* 0x000e6e0000002100 */
[----:B------:R-:W2:Y:S01]  /*0020*/  LDC.64 R2, c[0x0][0x210] ;  /* 0x00008400ff027b82 */ /* 0x000ea20000000a00 */
[----:B------:R-:W-:Y:S01]  /*0030*/  ULDC.64 UR4, c[0x0][0x208] ;  /* 0x0000820000047ab9 */ /* 0x000fe20000000a00 */
[----:B------:R-:W3:Y:S06]  /*0040*/  S2R R5, SR_CTAID.X ;  /* 0x0000000000057919 */ /* 0x000eec0000002500 */
[----:B------:R-:W4:Y:S08]  /*0050*/  LDC.64 R28, c[0x0][0x218] ;  /* 0x00008600ff1c7b82 */ /* 0x000f300000000a00 */
[----:B------:R-:W5:Y:S01]  /*0060*/  LDC.64 R24, c[0x0][0x220] ;  /* 0x00008800ff187b82 */ /* 0x000f620000000a00 */
[----:B-1----:R-:W-:-:S04]  /*0070*/  SHF.L.U32 R0, R0, 0x2, RZ ;  /* 0x0000000200007819 */ /* 0x002fc800000006ff */
[----:B------:R-:W-:-:S04]  /*0080*/  LOP3.LUT R0, R0, 0x1fc, RZ, 0xc0, !PT ;  /* 0x000001fc00007812 */ /* 0x000fc800078ec0ff */
[----:B---3--:R-:W-:-:S05]  /*0090*/  LEA R5, R5, R0, 0xa ;  /* 0x0000000005057211 */ /* 0x008fca00078e50ff */
[----:B--2---:R-:W-:-:S04]  /*00a0*/  IMAD.WIDE R2, R5, 0x4, R2 ;  /* 0x0000000405027825 */ /* 0x004fc800078e0202 */
[C---:B----4-:R-:W-:Y:S01]  /*00b0*/  IMAD.WIDE R28, R5.reuse, 0x4, R28 ;  /* 0x00000004051c7825 */ /* 0x050fe200078e021c */
[----:B------:R-:W2:Y:S03]  /*00c0*/  LDG.E.128 R16, desc[UR4][R2.64+0x800] ;  /* 0x0008000402107981 */ /* 0x000ea6000c1e1d00 */
[----:B-----5:R-:W-:Y:S01]  /*00d0*/  IMAD.WIDE R24, R5, 0x4, R24 ;  /* 0x0000000405187825 */ /* 0x020fe200078e0218 */
[----:B------:R-:W3:Y:S04]  /*00e0*/  LDG.E.128 R8, desc[UR4][R28.64] ;  /* 0x000000041c087981 */ /* 0x000ee8000c1e1d00 */
[----:B------:R-:W3:Y:S04]  /*00f0*/  LDG.E.128 R4, desc[UR4][R2.64] ;  /* 0x0000000402047981 */ /* 0x000ee8000c1e1d00 */
[----:B------:R-:W4:Y:S04]  /*0100*/  LDG.E.128 R12, desc[UR4][R24.64] ;  /* 0x00000004180c7981 */ /* 0x000f28000c1e1d00 */
[----:B------:R-:W2:Y:S04]  /*0110*/  LDG.E.128 R20, desc[UR4][R28.64+0x800] ;  /* 0x000800041c147981 */ /* 0x000ea8000c1e1d00 */
[----:B------:R-:W5:Y:S01]  /*0120*/  LDG.E.128 R24, desc[UR4][R24.64+0x800] ;  /* 0x0008000418187981 */ /* 0x000f62000c1e1d00 */
[----:B---3--:R-:W-:-:S04]  /*0130*/  FADD R0, R7, R11 ;  /* 0x0000000b07007221 */ /* 0x008fc80000000000 */
[----:B----4-:R-:W-:Y:S01]  /*0140*/  FFMA R15, R15, -2, R0 ;  /* 0xc00000000f0f7823 */ /* 0x010fe20000000000 */
[----:B------:R-:W-:Y:S01]  /*0150*/  HFMA2.MMA R0, -RZ, RZ, 0.447021484375, -5.671875 ;  /* 0x3727c5acff007435 */ /* 0x000fe200000001ff */
[----:B------:R-:W-:-:S03]  /*0160*/  FADD R7, R6, R10 ;  /* 0x0000000a06077221 */ /* 0x000fc60000000000 */
[----:B------:R-:W-:Y:S01]  /*0170*/  FSETP.GTU.AND P0, PT, R15, RZ, PT ;  /* 0x000000ff0f00720b */ /* 0x000fe20003f0c000 */
[----:B------:R-:W-:Y:S01]  /*0180*/  FFMA R7, R14, -2, R7 ;  /* 0xc00000000e077823 */ /* 0x000fe20000000007 */
[----:B------:R-:W-:-:S04]  /*0190*/  FADD R6, R5, R9 ;  /* 0x0000000905067221 */ /* 0x000fc80000000000 */
[--C-:B------:R-:W-:Y:S01]  /*01a0*/  FFMA R15, R15, 3.8146970382513245568e-06, R0.reuse ;  /* 0x367fffff0f0f7823 */ /* 0x100fe20000000000 */
[----:B------:R-:W-:Y:S01]  /*01b0*/  FFMA R5, R7, 3.8146970382513245568e-06, R0 ;  /* 0x367fffff07057823 */ /* 0x000fe20000000000 */
[----:B------:R-:W-:-:S03]  /*01c0*/  FFMA R13, R13, -2, R6 ;  /* 0xc00000000d0d7823 */ /* 0x000fc60000000006 */
[----:B------:R-:W-:Y:S02]  /*01d0*/  FSEL R15, R15, 9.9999997473787516356e-06, P0 ;  /* 0x3727c5ac0f0f7808 */ /* 0x000fe40000000000 */
[----:B------:R-:W-:-:S04]  /*01e0*/  FSETP.GTU.AND P0, PT, R7, RZ, PT ;  /* 0x000000ff0700720b */ /* 0x000fc80003f0c000 */
[----:B------:R-:W-:Y:S01]  /*01f0*/  FSEL R6, R5, 9.9999997473787516356e-06, P0 ;  /* 0x3727c5ac05067808 */ /* 0x000fe20000000000 */
[----:B------:R-:W-:Y:S01]  /*0200*/  FADD R5, R4, R8 ;  /* 0x0000000804057221 */ /* 0x000fe20000000000 */
[C---:B------:R-:W-:Y:S01]  /*0210*/  FSETP.GTU.AND P0, PT, R13.reuse, RZ, PT ;  /* 0x000000ff0d00720b */ /* 0x040fe20003f0c000 */
[----:B------:R-:W-:Y:S01]  /*0220*/  FFMA R13, R13, 3.8146970382513245568e-06, R0 ;  /* 0x367fffff0d0d7823 */ /* 0x000fe20000000000 */
[----:B--2---:R-:W-:Y:S01]  /*0230*/  FADD R9, R18, R22 ;  /* 0x0000001612097221 */ /* 0x004fe20000000000 */
[----:B------:R-:W-:-:S03]  /*0240*/  FFMA R5, R12, -2, R5 ;  /* 0xc00000000c057823 */ /* 0x000fc60000000005 */
[----:B------:R-:W-:Y:S01]  /*0250*/  FSEL R13, R13, 9.9999997473787516356e-06, P0 ;  /* 0x3727c5ac0d0d7808 */ /* 0x000fe20000000000 */
[C-C-:B------:R-:W-:Y:S01]  /*0260*/  FFMA R4, R5.reuse, 3.8146970382513245568e-06, R0.reuse ;  /* 0x367fffff05047823 */ /* 0x140fe20000000000 */
[----:B------:R-:W-:Y:S01]  /*0270*/  FSETP.GTU.AND P0, PT, R5, RZ, PT ;  /* 0x000000ff0500720b */ /* 0x000fe20003f0c000 */
[----:B-----5:R-:W-:Y:S01]  /*0280*/  FFMA R9, R26, -2, R9 ;  /* 0xc00000001a097823 */ /* 0x020fe20000000009 */
[----:B------:R-:W-:Y:S02]  /*0290*/  FADD R8, R17, R21 ;  /* 0x0000001511087221 */ /* 0x000fe40000000000 */
[----:B------:R-:W-:Y:S02]  /*02a0*/  FSEL R4, R4, 9.9999997473787516356e-06, P0 ;  /* 0x3727c5ac04047808 */ /* 0x000fe40000000000 */
[C---:B------:R-:W-:Y:S01]  /*02b0*/  FSETP.GTU.AND P0, PT, R9.reuse, RZ, PT ;  /* 0x000000ff0900720b */ /* 0x040fe20003f0c000 */
[----:B------:R-:W-:Y:S01]  /*02c0*/  FFMA R9, R9, 3.8146970382513245568e-06, R0 ;  /* 0x367fffff09097823 */ /* 0x000fe20000000000 */
[----:B------:R-:W-:-:S04]  /*02d0*/  FFMA R25, R25, -2, R8 ;  /* 0xc000000019197823 */ /* 0x000fc80000000008 */
[----:B------:R-:W-:Y:S01]  /*02e0*/  FSEL R10, R9, 9.9999997473787516356e-06, P0 ;  /* 0x3727c5ac090a7808 */ /* 0x000fe20000000000 */
[----:B------:R-:W-:Y:S01]  /*02f0*/  FADD R9, R16, R20 ;  /* 0x0000001410097221 */ /* 0x000fe20000000000 */
[----:B------:R-:W-:Y:S01]  /*0300*/  FSETP.GTU.AND P0, PT, R25, RZ, PT ;  /* 0x000000ff1900720b */ /* 0x000fe20003f0c000 */
[----:B------:R-:W-:Y:S01]  /*0310*/  FADD R8, R19, R23 ;  /* 0x0000001713087221 */ /* 0x000fe20000000000 */
[----:B------:R-:W-:Y:S01]  /*0320*/  FFMA R25, R25, 3.8146970382513245568e-06, R0 ;  /* 0x367fffff19197823 */ /* 0x000fe20000000000 */
[----:B------:R-:W-:Y:S02]  /*0330*/  FFMA R9, R24, -2, R9 ;  /* 0xc000000018097823 */ /* 0x000fe40000000009 */
[----:B------:R-:W-:Y:S02]  /*0340*/  FFMA R27, R27, -2, R8 ;  /* 0xc00000001b1b7823 */ /* 0x000fe40000000008 */
[----:B------:R-:W-:Y:S01]  /*0350*/  FSEL R25, R25, 9.9999997473787516356e-06, P0 ;  /* 0x3727c5ac19197808 */ /* 0x000fe20000000000 */
[C-C-:B------:R-:W-:Y:S01]  /*0360*/  FFMA R8, R9.reuse, 3.8146970382513245568e-06, R0.reuse ;  /* 0x367fffff09087823 */ /* 0x140fe20000000000 */
[----:B------:R-:W-:Y:S01]  /*0370*/  FSETP.GTU.AND P0, PT, R9, RZ, PT ;  /* 0x000000ff0900720b */ /* 0x000fe20003f0c000 */
[----:B------:R-:W-:-:S03]  /*0380*/  FFMA R0, R27, 3.8146970382513245568e-06, R0 ;  /* 0x367fffff1b007823 */ /* 0x000fc60000000000 */
[----:B------:R-:W-:Y:S02]  /*0390*/  FSEL R8, R8, 9.9999997473787516356e-06, P0 ;  /* 0x3727c5ac08087808 */ /* 0x000fe40000000000 */
[----:B------:R-:W-:-:S04]  /*03a0*/  FSETP.GTU.AND P0, PT, R27, RZ, PT ;  /* 0x000000ff1b00720b */ /* 0x000fc80003f0c000 */
[----:B------:R-:W-:Y:S01]  /*03b0*/  FSEL R0, R0, 9.9999997473787516356e-06, P0 ;  /* 0x3727c5ac00007808 */ /* 0x000fe20000000000 */
[----:B------:R-:W-:Y:S08]  /*03c0*/  MUFU.SQRT R7, R15 ;  /* 0x0000000f00077308 */ /* 0x000ff00000002000 */
[----:B------:R-:W-:Y:S08]  /*03d0*/  MUFU.SQRT R6, R6 ;  /* 0x0000000600067308 */ /* 0x000ff00000002000 */
[----:B------:R-:W-:Y:S08]  /*03e0*/  MUFU.SQRT R5, R13 ;  /* 0x0000000d00057308 */ /* 0x000ff00000002000 */
[----:B------:R-:W1:Y:S08]  /*03f0*/  MUFU.SQRT R4, R4 ;  /* 0x0000000400047308 */ /* 0x000e700000002000 */
[----:B------:R-:W-:Y:S08]  /*0400*/  MUFU.SQRT R10, R10 ;  /* 0x0000000a000a7308 */ /* 0x000ff00000002000 */
[----:B------:R-:W-:Y:S08]  /*0410*/  MUFU.SQRT R9, R25 ;  /* 0x0000001900097308 */ /* 0x000ff00000002000 */
[----:B------:R-:W-:Y:S08]  /*0420*/  MUFU.SQRT R8, R8 ;  /* 0x0000000800087308 */ /* 0x000ff00000002000 */
[----:B------:R-:W2:Y:S01]  /*0430*/  MUFU.SQRT R11, R0 ;  /* 0x00000000000b7308 */ /* 0x000ea20000002000 */
[----:B-1----:R-:W-:Y:S04]  /*0440*/  STG.E.128 desc[UR4][R2.64], R4 ;  /* 0x0000000402007986 */ /* 0x002fe8000c101d04 */
[----:B--2---:R-:W-:Y:S01]  /*0450*/  STG.E.128 desc[UR4][R2.64+0x800], R8 ;  /* 0x0008000802007986 */ /* 0x004fe2000c101d04 */
[----:B------:R-:W-:Y:S05]  /*0460*/  EXIT ;  /* 0x000000000000794d */ /* 0x000fea0003800000 */
.L_x_0:
[----:B------:R-:W-:-:S00]  /*0470*/  BRA `(.L_x_0) ;  /* 0xfffffffc00fc7947 */ /* 0x000fc0000383ffff */
[----:B------:R-:W-:-:S00]  /*0480*/  NOP ;  /* 0x0000000000007918 */ /* 0x000fc00000000000 */
[----:B------:R-:W-:-:S00]  /*0490*/  NOP ;  /* 0x0000000000007918 */ /* 0x000fc00000000000 */
[----:B------:R-:W-:-:S00]  /*04a0*/  NOP ;  /* 0x0000000000007918 */ /* 0x000fc00000000000 */
[----:B------:R-:W-:-:S00]  /*04b0*/  NOP ;  /* 0x0000000000007918 */ /* 0x000fc00000000000 */
[----:B------:R-:W-:-:S00]  /*04c0*/  NOP ;  /* 0x0000000000007918 */ /* 0x000fc00000000000 */
[----:B------:R-:W-:-:S00]  /*04d0*/  NOP ;  /* 0x0000000000007918 */ /* 0x000fc00000000000 */
[----:B------:R-:W-:-:S00]  /*04e0*/  NOP ;  /* 0x0000000000007918 */ /* 0x000fc00000000000 */
[----:B------:R-:W-:-:S00]  /*04f0*/  NOP ;  /* 0x0000000000007918 */ /* 0x000fc00000000000 */
.L_x_1:


//--------------------- .nv.global.init           --------------------------
	.section	.nv.global.init,"aw",@progbits
.nv.global.init:
	.type		_$_str,@object
	.size		_$_str,(_$_str_$_2 - _$_str)
_$_str:
        /*0000*/ 	.byte	0x5f, 0x5f, 0x43, 0x55, 0x44, 0x41, 0x5f, 0x46, 0x54, 0x5a, 0x00
	.type		_$_str_$_2,@object
	.size		_$_str_$_2,(.L_1 - _$_str_$_2)
_$_str_$_2:
        /*000b*/ 	.byte	0x5f, 0x5f, 0x43, 0x55, 0x44, 0x41, 0x5f, 0x50, 0x52, 0x45, 0x43, 0x5f, 0x53, 0x51, 0x52, 0x54
        /*001b*/ 	.byte	0x00
.L_1:


//--------------------- .nv.constant0.triton_poi_fused_add_clamp_exp_mul_sqrt_sub_41 --------------------------
	.section	.nv.constant0.triton_poi_fused_add_clamp_exp_mul_sqrt_sub_41,"a",@progbits
	.sectionflags	@""
	.align	4
.nv.constant0.triton_poi_fused_add_clamp_exp_mul_sqrt_sub_41:
	.zero		556
